	.headerflags	@"EF_CUDA_TEXMODE_UNIFIED EF_CUDA_64BIT_ADDRESS EF_CUDA_ACCELERATORS EF_CUDA_SM90 EF_CUDA_VIRTUAL_SM(EF_CUDA_SM90)"
	.elftype	@"ET_EXEC"


//--------------------- .nv.info                  --------------------------
	.section	.nv.info,"",@"SHT_CUDA_INFO"
	.align	4


	//----- nvinfo : EIATTR_REGCOUNT
	.align		4
        /*0000*/ 	.byte	0x04, 0x2f
        /*0002*/ 	.short	(.L_1 - .L_0)
	.align		4
.L_0:
        /*0004*/ 	.word	index@(triton_poi_fused_constant_pad_nd_1)
        /*0008*/ 	.word	0x00000019


	//----- nvinfo : EIATTR_MIN_STACK_SIZE
	.align		4
.L_1:
        /*000c*/ 	.byte	0x04, 0x12
        /*000e*/ 	.short	(.L_3 - .L_2)
	.align		4
.L_2:
        /*0010*/ 	.word	index@(triton_poi_fused_constant_pad_nd_1)
        /*0014*/ 	.word	0x00000000


	//----- nvinfo : EIATTR_FRAME_SIZE
	.align		4
.L_3:
        /*0018*/ 	.byte	0x04, 0x11
        /*001a*/ 	.short	(.L_5 - .L_4)
	.align		4
.L_4:
        /*001c*/ 	.word	index@(triton_poi_fused_constant_pad_nd_1)
        /*0020*/ 	.word	0x00000000


	//----- nvinfo : EIATTR_MIN_STACK_SIZE
	.align		4
.L_5:
        /*0024*/ 	.byte	0x04, 0x12
        /*0026*/ 	.short	(.L_7 - .L_6)
	.align		4
.L_6:
        /*0028*/ 	.word	index@(triton_poi_fused_constant_pad_nd_1)
        /*002c*/ 	.word	0x00000000
.L_7:


//--------------------- .nv.info.triton_poi_fused_constant_pad_nd_1 --------------------------
	.section	.nv.info.triton_poi_fused_constant_pad_nd_1,"",@"SHT_CUDA_INFO"
	.sectionflags	@""
	.align	4


	//----- nvinfo : EIATTR_CUDA_API_VERSION
	.align		4
        /*0000*/ 	.byte	0x04, 0x37
        /*0002*/ 	.short	(.L_9 - .L_8)
.L_8:
        /*0004*/ 	.word	0x0000007c


	//----- nvinfo : EIATTR_KPARAM_INFO
	.align		4
.L_9:
        /*0008*/ 	.byte	0x04, 0x17
        /*000a*/ 	.short	(.L_11 - .L_10)
.L_10:
        /*000c*/ 	.word	0x00000000
        /*0010*/ 	.short	0x0002
        /*0012*/ 	.short	0x0010
        /*0014*/ 	.byte	0x00, 0xf0, 0x11, 0x00


	//----- nvinfo : EIATTR_KPARAM_INFO
	.align		4
.L_11:
        /*0018*/ 	.byte	0x04, 0x17
        /*001a*/ 	.short	(.L_13 - .L_12)
.L_12:
        /*001c*/ 	.word	0x00000000
        /*0020*/ 	.short	0x0001
        /*0022*/ 	.short	0x0008
        /*0024*/ 	.byte	0x00, 0xf4, 0x21, 0x00


	//----- nvinfo : EIATTR_KPARAM_INFO
	.align		4
.L_13:
        /*0028*/ 	.byte	0x04, 0x17
        /*002a*/ 	.short	(.L_15 - .L_14)
.L_14:
        /*002c*/ 	.word	0x00000000
        /*0030*/ 	.short	0x0000
        /*0032*/ 	.short	0x0000
        /*0034*/ 	.byte	0x00, 0xf4, 0x21, 0x00


	//----- nvinfo : EIATTR_SPARSE_MMA_MASK
	.align		4
.L_15:
        /*0038*/ 	.byte	0x03, 0x50
        /*003a*/ 	.short	0x0000


	//----- nvinfo : EIATTR_MAXREG_COUNT
	.align		4
        /*003c*/ 	.byte	0x03, 0x1b
        /*003e*/ 	.short	0x00ff


	//----- nvinfo : EIATTR_EXIT_INSTR_OFFSETS
	.align		4
        /*0040*/ 	.byte	0x04, 0x1c
        /*0042*/ 	.short	(.L_17 - .L_16)


	//   ....[0]....
.L_16:
        /*0044*/ 	.word	0x000009d0


	//   ....[1]....
        /*0048*/ 	.word	0x000009f0


	//----- nvinfo : EIATTR_REQNTID
	.align		4
.L_17:
        /*004c*/ 	.byte	0x04, 0x10
        /*004e*/ 	.short	(.L_19 - .L_18)
.L_18:
        /*0050*/ 	.word	0x00000080
        /*0054*/ 	.word	0x00000001
        /*0058*/ 	.word	0x00000001


	//----- nvinfo : EIATTR_CBANK_PARAM_SIZE
	.align		4
.L_19:
        /*005c*/ 	.byte	0x03, 0x19
        /*005e*/ 	.short	0x0014


	//----- nvinfo : EIATTR_PARAM_CBANK
	.align		4
        /*0060*/ 	.byte	0x04, 0x0a
        /*0062*/ 	.short	(.L_21 - .L_20)
	.align		4
.L_20:
        /*0064*/ 	.word	index@(.nv.constant0.triton_poi_fused_constant_pad_nd_1)
        /*0068*/ 	.short	0x0210
        /*006a*/ 	.short	0x0014


	//----- nvinfo : EIATTR_SW_WAR
	.align		4
.L_21:
        /*006c*/ 	.byte	0x04, 0x36
        /*006e*/ 	.short	(.L_23 - .L_22)
.L_22:
        /*0070*/ 	.word	0x00000008
.L_23:


//--------------------- .nv.callgraph             --------------------------
	.section	.nv.callgraph,"",@"SHT_CUDA_CALLGRAPH"
	.align	4
	.sectionentsize	8
	.align		4
        /*0000*/ 	.word	0x00000000
	.align		4
        /*0004*/ 	.word	0xffffffff
	.align		4
        /*0008*/ 	.word	0x00000000
	.align		4
        /*000c*/ 	.word	0xfffffffe
	.align		4
        /*0010*/ 	.word	0x00000000
	.align		4
        /*0014*/ 	.word	0xfffffffd
	.align		4
        /*0018*/ 	.word	0x00000000
	.align		4
        /*001c*/ 	.word	0xfffffffc


//--------------------- .text.triton_poi_fused_constant_pad_nd_1 --------------------------
	.section	.text.triton_poi_fused_constant_pad_nd_1,"ax",@progbits
	.align	128
        .global         triton_poi_fused_constant_pad_nd_1
        .type           triton_poi_fused_constant_pad_nd_1,@function
        .size           triton_poi_fused_constant_pad_nd_1,(.L_x_1 - triton_poi_fused_constant_pad_nd_1)
        .other          triton_poi_fused_constant_pad_nd_1,@"STO_CUDA_ENTRY STV_DEFAULT"
triton_poi_fused_constant_pad_nd_1:
.text.triton_poi_fused_constant_pad_nd_1:
[----:B------:R-:W0:Y:S02]  /*0000*/  LDC R1, c[0x0][0x28] ;  /* 0x00000a00ff017b82 */ /* 0x000e240000000800 */
[----:B------:R-:W1:Y:S01]  /*0010*/  S2R R0, SR_TID.X ;  /* 0x0000000000007919 */ /* 0x000e620000002100 */
[----:B------:R-:W-:Y:S01]  /*0020*/  ULDC.64 UR4, c[0x0][0x208] ;  /* 0x0000820000047ab9 */ /* 0x000fe20000000a00 */
[----:B------:R-:W2:Y:S01]  /*0030*/  S2R R3, SR_CTAID.X ;  /* 0x0000000000037919 */ /* 0x000ea20000002500 */
[----:B-1----:R-:W-:-:S05]  /*0040*/  IMAD.SHL.U32 R0, R0, 0x2, RZ ;  /* 0x0000000200007824 */ /* 0x002fca00078e00ff */
[----:B------:R-:W-:-:S05]  /*0050*/  LOP3.LUT R0, R0, 0xfe, RZ, 0xc0, !PT ;  /* 0x000000fe00007812 */ /* 0x000fca00078ec0ff */
[----:B--2---:R-:W-:-:S04]  /*0060*/  IMAD R2, R3, 0x100, R0 ;  /* 0x0000010003027824 */ /* 0x004fc800078e0200 */
[C---:B------:R-:W-:Y:S01]  /*0070*/  IMAD.HI R0, R2.reuse, 0x2e8ba2e9, RZ ;  /* 0x2e8ba2e902007827 */ /* 0x040fe200078e02ff */
[----:B------:R-:W-:-:S03]  /*0080*/  ISETP.GE.AND P2, PT, R2, 0x790, PT ;  /* 0x000007900200780c */ /* 0x000fc60003f46270 */
[----:B------:R-:W-:Y:S01]  /*0090*/  VIADD R9, R2, 0x1 ;  /* 0x0000000102097836 */ /* 0x000fe20000000000 */
[----:B------:R-:W-:-:S03]  /*00a0*/  SHF.R.S32.HI R3, RZ, 0x1, R0 ;  /* 0x00000001ff037819 */ /* 0x000fc60000011400 */
[----:B------:R-:W-:Y:S01]  /*00b0*/  IMAD.HI R4, R9, 0x2e8ba2e9, RZ ;  /* 0x2e8ba2e909047827 */ /* 0x000fe200078e02ff */
[----:B------:R-:W-:-:S03]  /*00c0*/  LEA.HI R3, R0, R3, RZ, 0x1 ;  /* 0x0000000300037211 */ /* 0x000fc600078f08ff */
[----:B------:R-:W-:Y:S01]  /*00d0*/  IMAD.HI R0, R9, 0x43b3d5b, RZ ;  /* 0x043b3d5b09007827 */ /* 0x000fe200078e02ff */
[----:B------:R-:W-:-:S03]  /*00e0*/  SHF.R.S32.HI R5, RZ, 0x1, R4 ;  /* 0x00000001ff057819 */ /* 0x000fc60000011404 */
[----:B------:R-:W-:Y:S01]  /*00f0*/  IMAD.HI R6, R3, 0x2e8ba2e9, RZ ;  /* 0x2e8ba2e903067827 */ /* 0x000fe200078e02ff */
[----:B------:R-:W-:Y:S02]  /*0100*/  LEA.HI R8, R4, R5, RZ, 0x1 ;  /* 0x0000000504087211 */ /* 0x000fe400078f08ff */
[----:B------:R-:W-:Y:S01]  /*0110*/  SHF.R.U32.HI R11, RZ, 0x1, R0 ;  /* 0x00000001ff0b7819 */ /* 0x000fe20000011600 */
[----:B------:R-:W-:Y:S01]  /*0120*/  IMAD.HI R4, R2, 0x43b3d5b, RZ ;  /* 0x043b3d5b02047827 */ /* 0x000fe200078e02ff */
[----:B------:R-:W-:-:S03]  /*0130*/  SHF.R.S32.HI R5, RZ, 0x1, R6 ;  /* 0x00000001ff057819 */ /* 0x000fc60000011406 */
[----:B------:R-:W-:Y:S01]  /*0140*/  IMAD.HI R10, R8, 0x2e8ba2e9, RZ ;  /* 0x2e8ba2e9080a7827 */ /* 0x000fe200078e02ff */
[----:B------:R-:W-:Y:S02]  /*0150*/  LEA.HI R6, R6, R5, RZ, 0x1 ;  /* 0x0000000506067211 */ /* 0x000fe400078f08ff */
[----:B------:R-:W-:Y:S01]  /*0160*/  SHF.R.U32.HI R5, RZ, 0x1, R4 ;  /* 0x00000001ff057819 */ /* 0x000fe20000011604 */
[----:B------:R-:W-:Y:S01]  /*0170*/  IMAD R7, R3, -0xb, R2 ;  /* 0xfffffff503077824 */ /* 0x000fe200078e0202 */
[----:B------:R-:W-:Y:S01]  /*0180*/  SHF.R.S32.HI R13, RZ, 0x1, R10 ;  /* 0x00000001ff0d7819 */ /* 0x000fe2000001140a */
[----:B------:R-:W-:Y:S01]  /*0190*/  IMAD R6, R6, -0xb, R3 ;  /* 0xfffffff506067824 */ /* 0x000fe200078e0203 */
[----:B------:R-:W-:Y:S01]  /*01a0*/  LEA.HI R4, R4, R5, RZ, 0x1 ;  /* 0x0000000504047211 */ /* 0x000fe200078f08ff */
[----:B------:R-:W-:Y:S01]  /*01b0*/  IMAD R9, R8, -0xb, R9 ;  /* 0xfffffff508097824 */ /* 0x000fe200078e0209 */
[----:B------:R-:W-:Y:S01]  /*01c0*/  LEA.HI R5, R0, R11, RZ, 0x1 ;  /* 0x0000000b00057211 */ /* 0x000fe200078f08ff */
[----:B------:R-:W-:Y:S01]  /*01d0*/  VIADD R11, R7, 0xfffffffe ;  /* 0xfffffffe070b7836 */ /* 0x000fe20000000000 */
[----:B------:R-:W-:Y:S01]  /*01e0*/  LEA.HI R13, R10, R13, RZ, 0x1 ;  /* 0x0000000d0a0d7211 */ /* 0x000fe200078f08ff */
[----:B------:R-:W-:Y:S01]  /*01f0*/  VIADD R3, R9, 0xfffffffe ;  /* 0xfffffffe09037836 */ /* 0x000fe20000000000 */
[----:B------:R-:W-:-:S02]  /*0200*/  PRMT R10, R7, 0x5410, R6 ;  /* 0x00005410070a7816 */ /* 0x000fc40000000006 */
[----:B------:R-:W-:Y:S01]  /*0210*/  LOP3.LUT R12, R11, 0x80, RZ, 0xc0, !PT ;  /* 0x000000800b0c7812 */ /* 0x000fe200078ec0ff */
[----:B------:R-:W-:Y:S01]  /*0220*/  IMAD R8, R13, -0xb, R8 ;  /* 0xfffffff50d087824 */ /* 0x000fe200078e0208 */
[----:B------:R-:W-:Y:S02]  /*0230*/  LOP3.LUT R0, R10, 0xff00ff, RZ, 0xc0, !PT ;  /* 0x00ff00ff0a007812 */ /* 0x000fe400078ec0ff */
[----:B------:R-:W-:Y:S01]  /*0240*/  LEA.HI R16, R12, R11, RZ, 0x19 ;  /* 0x0000000b0c107211 */ /* 0x000fe200078fc8ff */
[----:B------:R-:W-:Y:S01]  /*0250*/  VIADD R12, R6, 0xfffffffe ;  /* 0xfffffffe060c7836 */ /* 0x000fe20000000000 */
[C---:B------:R-:W-:Y:S02]  /*0260*/  PRMT R13, R0.reuse, 0x7732, RZ ;  /* 0x00007732000d7816 */ /* 0x040fe400000000ff */
[----:B------:R-:W-:Y:S02]  /*0270*/  LOP3.LUT R14, R0, 0xffff, RZ, 0xc0, !PT ;  /* 0x0000ffff000e7812 */ /* 0x000fe400078ec0ff */
[----:B------:R-:W-:-:S02]  /*0280*/  SHF.R.U32.HI R13, RZ, 0x7, R13 ;  /* 0x00000007ff0d7819 */ /* 0x000fc4000001160d */
[----:B------:R-:W-:Y:S02]  /*0290*/  SHF.R.U32.HI R14, RZ, 0x7, R14 ;  /* 0x00000007ff0e7819 */ /* 0x000fe4000001160e */
[----:B------:R-:W-:Y:S02]  /*02a0*/  PRMT R16, R16, 0x8880, RZ ;  /* 0x0000888010107816 */ /* 0x000fe400000000ff */
[----:B------:R-:W-:Y:S02]  /*02b0*/  LOP3.LUT R0, R12, R11, RZ, 0xfc, !PT ;  /* 0x0000000b0c007212 */ /* 0x000fe400078efcff */
[----:B------:R-:W-:Y:S01]  /*02c0*/  PRMT R11, R14, 0x5410, R13 ;  /* 0x000054100e0b7816 */ /* 0x000fe2000000000d */
[----:B------:R-:W-:Y:S01]  /*02d0*/  IMAD.MOV.U32 R14, RZ, RZ, R16 ;  /* 0x000000ffff0e7224 */ /* 0x000fe200078e0010 */
[----:B------:R-:W-:Y:S01]  /*02e0*/  LOP3.LUT R15, R12, 0x80, RZ, 0xc0, !PT ;  /* 0x000000800c0f7812 */ /* 0x000fe200078ec0ff */
[----:B------:R-:W-:Y:S01]  /*02f0*/  VIADD R16, R8, 0xfffffffe ;  /* 0xfffffffe08107836 */ /* 0x000fe20000000000 */
[----:B------:R-:W-:Y:S01]  /*0300*/  LOP3.LUT R18, R3, 0x80, RZ, 0xc0, !PT ;  /* 0x0000008003127812 */ /* 0x000fe200078ec0ff */
[----:B------:R-:W-:Y:S01]  /*0310*/  VIADD.16x2 R11, R10, R11 ;  /* 0x0000000b0a0b7236 */ /* 0x000fe20000000200 */
[----:B------:R-:W-:-:S02]  /*0320*/  SHF.R.S32.HI R14, RZ, 0x1, R14 ;  /* 0x00000001ff0e7819 */ /* 0x000fc4000001140e */
[----:B------:R-:W-:Y:S02]  /*0330*/  LEA.HI R12, R15, R12, RZ, 0x19 ;  /* 0x0000000c0f0c7211 */ /* 0x000fe400078fc8ff */
[----:B------:R-:W-:Y:S02]  /*0340*/  PRMT R10, R9, 0x5410, R8 ;  /* 0x00005410090a7816 */ /* 0x000fe40000000008 */
[----:B------:R-:W-:Y:S02]  /*0350*/  LOP3.LUT R15, R14, 0xffff, RZ, 0xc0, !PT ;  /* 0x0000ffff0e0f7812 */ /* 0x000fe400078ec0ff */
[----:B------:R-:W-:Y:S02]  /*0360*/  LEA.HI R18, R18, R3, RZ, 0x19 ;  /* 0x0000000312127211 */ /* 0x000fe400078fc8ff */
[----:B------:R-:W-:Y:S02]  /*0370*/  LOP3.LUT R13, R10, 0xff00ff, RZ, 0xc0, !PT ;  /* 0x00ff00ff0a0d7812 */ /* 0x000fe400078ec0ff */
[----:B------:R-:W-:-:S02]  /*0380*/  SHF.R.U32.HI R15, RZ, 0x6, R15 ;  /* 0x00000006ff0f7819 */ /* 0x000fc4000001160f */
[----:B------:R-:W-:Y:S02]  /*0390*/  PRMT R20, R18, 0x8880, RZ ;  /* 0x0000888012147816 */ /* 0x000fe400000000ff */
[----:B------:R-:W-:Y:S02]  /*03a0*/  PRMT R19, R13, 0x7732, RZ ;  /* 0x000077320d137816 */ /* 0x000fe400000000ff */
[----:B------:R-:W-:Y:S02]  /*03b0*/  LOP3.LUT R11, R11, 0xfe00fe, RZ, 0xc0, !PT ;  /* 0x00fe00fe0b0b7812 */ /* 0x000fe400078ec0ff */
[----:B------:R-:W-:Y:S02]  /*03c0*/  LOP3.LUT R18, R13, 0xffff, RZ, 0xc0, !PT ;  /* 0x0000ffff0d127812 */ /* 0x000fe400078ec0ff */
[----:B------:R-:W-:Y:S02]  /*03d0*/  LOP3.LUT R17, R15, 0x3, RZ, 0xc0, !PT ;  /* 0x000000030f117812 */ /* 0x000fe400078ec0ff */
[----:B------:R-:W-:-:S02]  /*03e0*/  LOP3.LUT R13, R16, 0x80, RZ, 0xc0, !PT ;  /* 0x00000080100d7812 */ /* 0x000fc400078ec0ff */
[----:B------:R-:W-:Y:S01]  /*03f0*/  SHF.R.U32.HI R15, RZ, 0x7, R19 ;  /* 0x00000007ff0f7819 */ /* 0x000fe20000011613 */
[----:B------:R-:W-:Y:S01]  /*0400*/  IMAD.MOV R19, RZ, RZ, -R11 ;  /* 0x000000ffff137224 */ /* 0x000fe200078e0a0b */
[----:B------:R-:W-:Y:S01]  /*0410*/  SHF.R.U32.HI R18, RZ, 0x7, R18 ;  /* 0x00000007ff127819 */ /* 0x000fe20000011612 */
[----:B------:R-:W-:Y:S01]  /*0420*/  IMAD.IADD R17, R14, 0x1, R17 ;  /* 0x000000010e117824 */ /* 0x000fe200078e0211 */
[----:B------:R-:W-:Y:S02]  /*0430*/  LOP3.LUT R3, R16, R3, RZ, 0xfc, !PT ;  /* 0x0000000310037212 */ /* 0x000fe400078efcff */
[----:B------:R-:W-:Y:S02]  /*0440*/  LEA.HI R16, R13, R16, RZ, 0x19 ;  /* 0x000000100d107211 */ /* 0x000fe400078fc8ff */
[----:B------:R-:W-:Y:S02]  /*0450*/  SHF.R.S32.HI R13, RZ, 0x1, R20 ;  /* 0x00000001ff0d7819 */ /* 0x000fe40000011414 */
[----:B------:R-:W-:-:S02]  /*0460*/  PRMT R15, R18, 0x5410, R15 ;  /* 0x00005410120f7816 */ /* 0x000fc4000000000f */
[----:B------:R-:W-:Y:S02]  /*0470*/  PRMT R18, R19, 0x7710, RZ ;  /* 0x0000771013127816 */ /* 0x000fe400000000ff */
[----:B------:R-:W-:Y:S01]  /*0480*/  LOP3.LUT R17, R17, 0xfc, RZ, 0xc0, !PT ;  /* 0x000000fc11117812 */ /* 0x000fe200078ec0ff */
[----:B------:R-:W-:Y:S01]  /*0490*/  VIADD.16x2 R15, R10, R15 ;  /* 0x0000000f0a0f7236 */ /* 0x000fe20000000200 */
[----:B------:R-:W-:Y:S01]  /*04a0*/  LOP3.LUT R19, R13, 0xffff, RZ, 0xc0, !PT ;  /* 0x0000ffff0d137812 */ /* 0x000fe200078ec0ff */
[----:B------:R-:W-:Y:S01]  /*04b0*/  IMAD.IADD R10, R7, 0x1, R18 ;  /* 0x00000001070a7824 */ /* 0x000fe200078e0212 */
[----:B------:R-:W-:Y:S01]  /*04c0*/  PRMT R12, R12, 0x8880, RZ ;  /* 0x000088800c0c7816 */ /* 0x000fe200000000ff */
[----:B------:R-:W-:Y:S01]  /*04d0*/  IMAD.MOV R18, RZ, RZ, -R17 ;  /* 0x000000ffff127224 */ /* 0x000fe200078e0a11 */
[----:B------:R-:W-:Y:S02]  /*04e0*/  SHF.R.U32.HI R7, RZ, 0x6, R19 ;  /* 0x00000006ff077819 */ /* 0x000fe40000011613 */
[----:B------:R-:W-:-:S02]  /*04f0*/  PRMT R17, R16, 0x8880, RZ ;  /* 0x0000888010117816 */ /* 0x000fc400000000ff */
[----:B------:R-:W-:Y:S02]  /*0500*/  PRMT R19, R18, 0x7710, RZ ;  /* 0x0000771012137816 */ /* 0x000fe400000000ff */
[----:B------:R-:W-:Y:S01]  /*0510*/  LOP3.LUT R16, R7, 0x3, RZ, 0xc0, !PT ;  /* 0x0000000307107812 */ /* 0x000fe200078ec0ff */
[----:B------:R-:W-:Y:S01]  /*0520*/  IMAD.MOV.U32 R7, RZ, RZ, R12 ;  /* 0x000000ffff077224 */ /* 0x000fe200078e000c */
[----:B------:R-:W-:Y:S01]  /*0530*/  LOP3.LUT R15, R15, 0xfe00fe, RZ, 0xc0, !PT ;  /* 0x00fe00fe0f0f7812 */ /* 0x000fe200078ec0ff */
[----:B------:R-:W-:Y:S01]  /*0540*/  IMAD.IADD R12, R14, 0x1, R19 ;  /* 0x000000010e0c7824 */ /* 0x000fe200078e0213 */
[----:B------:R-:W-:Y:S01]  /*0550*/  PRMT R11, R11, 0xbb32, RZ ;  /* 0x0000bb320b0b7816 */ /* 0x000fe200000000ff */
[----:B------:R-:W-:Y:S01]  /*0560*/  IMAD.IADD R16, R13, 0x1, R16 ;  /* 0x000000010d107824 */ /* 0x000fe200078e0210 */
[----:B------:R-:W-:Y:S01]  /*0570*/  SHF.R.S32.HI R14, RZ, 0x1, R7 ;  /* 0x00000001ff0e7819 */ /* 0x000fe20000011407 */
[----:B------:R-:W-:Y:S01]  /*0580*/  IMAD.MOV R20, RZ, RZ, -R15 ;  /* 0x000000ffff147224 */ /* 0x000fe200078e0a0f */
[----:B------:R-:W-:Y:S01]  /*0590*/  SHF.R.S32.HI R7, RZ, 0x1, R17 ;  /* 0x00000001ff077819 */ /* 0x000fe20000011411 */
[----:B------:R-:W-:Y:S01]  /*05a0*/  IMAD.MOV R11, RZ, RZ, -R11 ;  /* 0x000000ffff0b7224 */ /* 0x000fe200078e0a0b */
[----:B------:R-:W-:-:S02]  /*05b0*/  LOP3.LUT R16, R16, 0xfc, RZ, 0xc0, !PT ;  /* 0x000000fc10107812 */ /* 0x000fc400078ec0ff */
[----:B------:R-:W-:Y:S02]  /*05c0*/  LOP3.LUT R18, R7, 0xffff, RZ, 0xc0, !PT ;  /* 0x0000ffff07127812 */ /* 0x000fe400078ec0ff */
[----:B------:R-:W-:Y:S01]  /*05d0*/  PRMT R15, R15, 0xbb32, RZ ;  /* 0x0000bb320f0f7816 */ /* 0x000fe200000000ff */
[----:B------:R-:W-:Y:S01]  /*05e0*/  IMAD.MOV R22, RZ, RZ, -R16 ;  /* 0x000000ffff167224 */ /* 0x000fe200078e0a10 */
[----:B------:R-:W-:Y:S02]  /*05f0*/  SHF.R.U32.HI R18, RZ, 0x6, R18 ;  /* 0x00000006ff127819 */ /* 0x000fe40000011612 */
[----:B------:R-:W-:Y:S01]  /*0600*/  LOP3.LUT R17, R14, 0xffff, RZ, 0xc0, !PT ;  /* 0x0000ffff0e117812 */ /* 0x000fe200078ec0ff */
[----:B------:R-:W-:Y:S01]  /*0610*/  IMAD.MOV R15, RZ, RZ, -R15 ;  /* 0x000000ffff0f7224 */ /* 0x000fe200078e0a0f */
[----:B------:R-:W-:Y:S02]  /*0620*/  LOP3.LUT R18, R18, 0x3, RZ, 0xc0, !PT ;  /* 0x0000000312127812 */ /* 0x000fe400078ec0ff */
[----:B------:R-:W-:-:S02]  /*0630*/  SHF.R.U32.HI R16, RZ, 0x6, R17 ;  /* 0x00000006ff107819 */ /* 0x000fc40000011611 */
[----:B------:R-:W-:Y:S01]  /*0640*/  PRMT R22, R22, 0x7710, RZ ;  /* 0x0000771016167816 */ /* 0x000fe200000000ff */
[----:B------:R-:W-:Y:S01]  /*0650*/  IMAD.IADD R18, R7, 0x1, R18 ;  /* 0x0000000107127824 */ /* 0x000fe200078e0212 */
[----:B------:R-:W-:Y:S02]  /*0660*/  LOP3.LUT R17, R16, 0x3, RZ, 0xc0, !PT ;  /* 0x0000000310117812 */ /* 0x000fe400078ec0ff */
[----:B------:R-:W-:Y:S01]  /*0670*/  PRMT R15, R15, 0x7710, RZ ;  /* 0x000077100f0f7816 */ /* 0x000fe200000000ff */
[----:B------:R-:W-:Y:S01]  /*0680*/  IMAD.IADD R13, R13, 0x1, R22 ;  /* 0x000000010d0d7824 */ /* 0x000fe200078e0216 */
[----:B------:R-:W-:Y:S01]  /*0690*/  LOP3.LUT R18, R18, 0xfc, RZ, 0xc0, !PT ;  /* 0x000000fc12127812 */ /* 0x000fe200078ec0ff */
[----:B------:R-:W-:Y:S01]  /*06a0*/  IMAD.IADD R17, R14, 0x1, R17 ;  /* 0x000000010e117824 */ /* 0x000fe200078e0211 */
[----:B------:R-:W-:Y:S01]  /*06b0*/  PRMT R20, R20, 0x7710, RZ ;  /* 0x0000771014147816 */ /* 0x000fe200000000ff */
[----:B------:R-:W-:Y:S01]  /*06c0*/  IMAD.IADD R15, R8, 0x1, R15 ;  /* 0x00000001080f7824 */ /* 0x000fe200078e020f */
[----:B------:R-:W-:Y:S01]  /*06d0*/  PRMT R11, R11, 0x7710, RZ ;  /* 0x000077100b0b7816 */ /* 0x000fe200000000ff */
[----:B------:R-:W-:Y:S01]  /*06e0*/  IMAD.MOV R16, RZ, RZ, -R18 ;  /* 0x000000ffff107224 */ /* 0x000fe200078e0a12 */
[----:B------:R-:W-:Y:S01]  /*06f0*/  LOP3.LUT R12, R12, 0xffff, RZ, 0xc0, !PT ;  /* 0x0000ffff0c0c7812 */ /* 0x000fe200078ec0ff */
[----:B------:R-:W-:Y:S01]  /*0700*/  IMAD.IADD R9, R9, 0x1, R20 ;  /* 0x0000000109097824 */ /* 0x000fe200078e0214 */
[----:B------:R-:W-:Y:S01]  /*0710*/  LOP3.LUT R17, R17, 0xfc, RZ, 0xc0, !PT ;  /* 0x000000fc11117812 */ /* 0x000fe200078ec0ff */
[----:B------:R-:W-:Y:S01]  /*0720*/  IMAD.IADD R11, R6, 0x1, R11 ;  /* 0x00000001060b7824 */ /* 0x000fe200078e020b */
[----:B------:R-:W-:-:S02]  /*0730*/  PRMT R16, R16, 0x7710, RZ ;  /* 0x0000771010107816 */ /* 0x000fc400000000ff */
[----:B------:R-:W-:Y:S01]  /*0740*/  LOP3.LUT R13, R13, 0xffff, RZ, 0xc0, !PT ;  /* 0x0000ffff0d0d7812 */ /* 0x000fe200078ec0ff */
[----:B------:R-:W-:Y:S01]  /*0750*/  IMAD.MOV R17, RZ, RZ, -R17 ;  /* 0x000000ffff117224 */ /* 0x000fe200078e0a11 */
[----:B------:R-:W-:Y:S01]  /*0760*/  PRMT R15, R15, 0x8880, RZ ;  /* 0x000088800f0f7816 */ /* 0x000fe200000000ff */
[----:B------:R-:W-:Y:S01]  /*0770*/  IMAD.IADD R8, R7, 0x1, R16 ;  /* 0x0000000107087824 */ /* 0x000fe200078e0210 */
[----:B------:R-:W-:Y:S01]  /*0780*/  PRMT R16, R9, 0x8880, RZ ;  /* 0x0000888009107816 */ /* 0x000fe200000000ff */
[----:B------:R-:W1:Y:S01]  /*0790*/  LDC.64 R6, c[0x0][0x210] ;  /* 0x00008400ff067b82 */ /* 0x000e620000000a00 */
[----:B------:R-:W-:Y:S02]  /*07a0*/  PRMT R9, R11, 0x8880, RZ ;  /* 0x000088800b097816 */ /* 0x000fe400000000ff */
[----:B------:R-:W-:Y:S02]  /*07b0*/  PRMT R11, R12, 0x8880, RZ ;  /* 0x000088800c0b7816 */ /* 0x000fe400000000ff */
[----:B------:R-:W-:Y:S01]  /*07c0*/  PRMT R12, R13, 0x8880, RZ ;  /* 0x000088800d0c7816 */ /* 0x000fe200000000ff */
[----:B------:R-:W-:Y:S01]  /*07d0*/  IMAD.MOV.U32 R13, RZ, RZ, R15 ;  /* 0x000000ffff0d7224 */ /* 0x000fe200078e000f */
[----:B------:R-:W-:Y:S01]  /*07e0*/  PRMT R10, R10, 0x8880, RZ ;  /* 0x000088800a0a7816 */ /* 0x000fe200000000ff */
[----:B------:R-:W-:Y:S01]  /*07f0*/  IMAD R4, R4, 0x10, R11 ;  /* 0x0000001004047824 */ /* 0x000fe200078e020b */
[----:B------:R-:W-:Y:S01]  /*0800*/  PRMT R17, R17, 0x7710, RZ ;  /* 0x0000771011117816 */ /* 0x000fe200000000ff */
[----:B------:R-:W-:Y:S01]  /*0810*/  IMAD R12, R5, 0x10, R12 ;  /* 0x00000010050c7824 */ /* 0x000fe200078e020c */
[----:B------:R-:W-:-:S02]  /*0820*/  VIMNMX R9, R9, R10, !PT ;  /* 0x0000000a09097248 */ /* 0x000fc40007fe0100 */
[----:B------:R-:W-:Y:S01]  /*0830*/  VIMNMX R10, R13, R16, !PT ;  /* 0x000000100d0a7248 */ /* 0x000fe20007fe0100 */
[----:B------:R-:W-:Y:S01]  /*0840*/  IMAD.IADD R14, R14, 0x1, R17 ;  /* 0x000000010e0e7824 */ /* 0x000fe200078e0211 */
[----:B------:R-:W-:Y:S02]  /*0850*/  PRMT R5, R9, 0x9910, RZ ;  /* 0x0000991009057816 */ /* 0x000fe400000000ff */
[----:B------:R-:W-:Y:S02]  /*0860*/  PRMT R9, R10, 0x9910, RZ ;  /* 0x000099100a097816 */ /* 0x000fe400000000ff */
[----:B------:R-:W-:Y:S02]  /*0870*/  PRMT R8, R8, 0x8880, RZ ;  /* 0x0000888008087816 */ /* 0x000fe400000000ff */
[----:B------:R-:W-:Y:S02]  /*0880*/  ISETP.LT.AND P0, PT, R5, 0x1, !P2 ;  /* 0x000000010500780c */ /* 0x000fe40005701270 */
[----:B------:R-:W-:Y:S01]  /*0890*/  ISETP.LT.AND P1, PT, R9, 0x1, !P2 ;  /* 0x000000010900780c */ /* 0x000fe20005721270 */
[----:B------:R-:W-:Y:S01]  /*08a0*/  IMAD.MOV.U32 R9, RZ, RZ, R8 ;  /* 0x000000ffff097224 */ /* 0x000fe200078e0008 */
[----:B------:R-:W-:-:S02]  /*08b0*/  PRMT R11, R14, 0x8880, RZ ;  /* 0x000088800e0b7816 */ /* 0x000fc400000000ff */
[----:B------:R-:W-:Y:S01]  /*08c0*/  ISETP.LT.U32.AND P0, PT, R0, 0x8, P0 ;  /* 0x000000080000780c */ /* 0x000fe20000701070 */
[----:B------:R-:W-:Y:S01]  /*08d0*/  IMAD R9, R9, 0x4, R12 ;  /* 0x0000000409097824 */ /* 0x000fe200078e020c */
[----:B------:R-:W-:Y:S01]  /*08e0*/  ISETP.LT.U32.AND P1, PT, R3, 0x8, P1 ;  /* 0x000000080300780c */ /* 0x000fe20000f21070 */
[----:B------:R-:W-:Y:S01]  /*08f0*/  IMAD R5, R11, 0x4, R4 ;  /* 0x000000040b057824 */ /* 0x000fe200078e0204 */
[----:B------:R-:W-:-:S03]  /*0900*/  CS2R R10, SRZ ;  /* 0x00000000000a7805 */ /* 0x000fc6000001ff00 */
[----:B-1----:R-:W-:-:S04]  /*0910*/  IMAD.WIDE R4, R5, 0x4, R6 ;  /* 0x0000000405047825 */ /* 0x002fc800078e0206 */
[----:B------:R-:W-:Y:S02]  /*0920*/  IMAD.WIDE R6, R9, 0x4, R6 ;  /* 0x0000000409067825 */ /* 0x000fe400078e0206 */
[----:B------:R-:W2:Y:S01]  /*0930*/  @P0 LDG.E.EL R10, desc[UR4][R4.64] ;  /* 0x00000004040a0981 */ /* 0x000ea2000c2e1900 */
[----:B------:R-:W1:Y:S03]  /*0940*/  LDC.64 R8, c[0x0][0x218] ;  /* 0x00008600ff087b82 */ /* 0x000e660000000a00 */
[----:B------:R-:W3:Y:S01]  /*0950*/  @P1 LDG.E.EL R11, desc[UR4][R6.64] ;  /* 0x00000004060b1981 */ /* 0x000ee2000c2e1900 */
[----:B------:R-:W-:Y:S02]  /*0960*/  ISETP.GE.U32.AND P3, PT, R0, 0x8, PT ;  /* 0x000000080000780c */ /* 0x000fe40003f66070 */
[----:B------:R-:W-:Y:S01]  /*0970*/  ISETP.GE.U32.AND P4, PT, R3, 0x8, PT ;  /* 0x000000080300780c */ /* 0x000fe20003f86070 */
[----:B-1----:R-:W-:Y:S01]  /*0980*/  IMAD.WIDE R2, R2, 0x4, R8 ;  /* 0x0000000402027825 */ /* 0x002fe200078e0208 */
[----:B--2---:R-:W-:-:S02]  /*0990*/  SEL R10, R10, RZ, P0 ;  /* 0x000000ff0a0a7207 */ /* 0x004fc40000000000 */
[----:B---3--:R-:W-:Y:S02]  /*09a0*/  SEL R11, R11, RZ, P1 ;  /* 0x000000ff0b0b7207 */ /* 0x008fe40000800000 */
[----:B------:R-:W-:Y:S02]  /*09b0*/  SEL R10, R10, RZ, !P3 ;  /* 0x000000ff0a0a7207 */ /* 0x000fe40005800000 */
[----:B------:R-:W-:Y:S01]  /*09c0*/  SEL R11, R11, RZ, !P4 ;  /* 0x000000ff0b0b7207 */ /* 0x000fe20006000000 */
[----:B------:R-:W-:Y:S06]  /*09d0*/  @P2 EXIT ;  /* 0x000000000000294d */ /* 0x000fec0003800000 */
[----:B------:R-:W-:Y:S01]  /*09e0*/  STG.E.64 desc[UR4][R2.64], R10 ;  /* 0x0000000a02007986 */ /* 0x000fe2000c101b04 */
[----:B------:R-:W-:Y:S05]  /*09f0*/  EXIT ;  /* 0x000000000000794d */ /* 0x000fea0003800000 */
.L_x_0:
[----:B------:R-:W-:-:S00]  /*0a00*/  BRA `(.L_x_0) ;  /* 0xfffffffc00fc7947 */ /* 0x000fc0000383ffff */
[----:B------:R-:W-:-:S00]  /*0a10*/  NOP ;  /* 0x0000000000007918 */ /* 0x000fc00000000000 */
        /* <DEDUP_REMOVED lines=14> */
.L_x_1:


//--------------------- .nv.constant0.triton_poi_fused_constant_pad_nd_1 --------------------------
	.section	.nv.constant0.triton_poi_fused_constant_pad_nd_1,"a",@progbits
	.sectionflags	@""
	.align	4
.nv.constant0.triton_poi_fused_constant_pad_nd_1:
	.zero		548
